	.headerflags	@"EF_CUDA_TEXMODE_UNIFIED EF_CUDA_64BIT_ADDRESS EF_CUDA_ACCELERATORS EF_CUDA_SM90 EF_CUDA_VIRTUAL_SM(EF_CUDA_SM90)"
	.elftype	@"ET_EXEC"


//--------------------- .nv.info                  --------------------------
	.section	.nv.info,"",@"SHT_CUDA_INFO"
	.align	4


	//----- nvinfo : EIATTR_REGCOUNT
	.align		4
        /*0000*/ 	.byte	0x04, 0x2f
        /*0002*/ 	.short	(.L_1 - .L_0)
	.align		4
.L_0:
        /*0004*/ 	.word	index@(triton_poi_fused_add_convolution_0)
        /*0008*/ 	.word	0x00000010


	//----- nvinfo : EIATTR_MIN_STACK_SIZE
	.align		4
.L_1:
        /*000c*/ 	.byte	0x04, 0x12
        /*000e*/ 	.short	(.L_3 - .L_2)
	.align		4
.L_2:
        /*0010*/ 	.word	index@(triton_poi_fused_add_convolution_0)
        /*0014*/ 	.word	0x00000000


	//----- nvinfo : EIATTR_FRAME_SIZE
	.align		4
.L_3:
        /*0018*/ 	.byte	0x04, 0x11
        /*001a*/ 	.short	(.L_5 - .L_4)
	.align		4
.L_4:
        /*001c*/ 	.word	index@(triton_poi_fused_add_convolution_0)
        /*0020*/ 	.word	0x00000000


	//----- nvinfo : EIATTR_MIN_STACK_SIZE
	.align		4
.L_5:
        /*0024*/ 	.byte	0x04, 0x12
        /*0026*/ 	.short	(.L_7 - .L_6)
	.align		4
.L_6:
        /*0028*/ 	.word	index@(triton_poi_fused_add_convolution_0)
        /*002c*/ 	.word	0x00000000
.L_7:


//--------------------- .nv.info.triton_poi_fused_add_convolution_0 --------------------------
	.section	.nv.info.triton_poi_fused_add_convolution_0,"",@"SHT_CUDA_INFO"
	.sectionflags	@""
	.align	4


	//----- nvinfo : EIATTR_CUDA_API_VERSION
	.align		4
        /*0000*/ 	.byte	0x04, 0x37
        /*0002*/ 	.short	(.L_9 - .L_8)
.L_8:
        /*0004*/ 	.word	0x0000007c


	//----- nvinfo : EIATTR_KPARAM_INFO
	.align		4
.L_9:
        /*0008*/ 	.byte	0x04, 0x17
        /*000a*/ 	.short	(.L_11 - .L_10)
.L_10:
        /*000c*/ 	.word	0x00000000
        /*0010*/ 	.short	0x0003
        /*0012*/ 	.short	0x0018
        /*0014*/ 	.byte	0x00, 0xf0, 0x11, 0x00


	//----- nvinfo : EIATTR_KPARAM_INFO
	.align		4
.L_11:
        /*0018*/ 	.byte	0x04, 0x17
        /*001a*/ 	.short	(.L_13 - .L_12)
.L_12:
        /*001c*/ 	.word	0x00000000
        /*0020*/ 	.short	0x0002
        /*0022*/ 	.short	0x0010
        /*0024*/ 	.byte	0x00, 0xf4, 0x21, 0x00


	//----- nvinfo : EIATTR_KPARAM_INFO
	.align		4
.L_13:
        /*0028*/ 	.byte	0x04, 0x17
        /*002a*/ 	.short	(.L_15 - .L_14)
.L_14:
        /*002c*/ 	.word	0x00000000
        /*0030*/ 	.short	0x0001
        /*0032*/ 	.short	0x0008
        /*0034*/ 	.byte	0x00, 0xf4, 0x21, 0x00


	//----- nvinfo : EIATTR_KPARAM_INFO
	.align		4
.L_15:
        /*0038*/ 	.byte	0x04, 0x17
        /*003a*/ 	.short	(.L_17 - .L_16)
.L_16:
        /*003c*/ 	.word	0x00000000
        /*0040*/ 	.short	0x0000
        /*0042*/ 	.short	0x0000
        /*0044*/ 	.byte	0x00, 0xf4, 0x21, 0x00


	//----- nvinfo : EIATTR_SPARSE_MMA_MASK
	.align		4
.L_17:
        /*0048*/ 	.byte	0x03, 0x50
        /*004a*/ 	.short	0x0000


	//----- nvinfo : EIATTR_MAXREG_COUNT
	.align		4
        /*004c*/ 	.byte	0x03, 0x1b
        /*004e*/ 	.short	0x00ff


	//----- nvinfo : EIATTR_EXIT_INSTR_OFFSETS
	.align		4
        /*0050*/ 	.byte	0x04, 0x1c
        /*0052*/ 	.short	(.L_19 - .L_18)


	//   ....[0]....
.L_18:
        /*0054*/ 	.word	0x00000210


	//   ....[1]....
        /*0058*/ 	.word	0x00000230


	//----- nvinfo : EIATTR_REQNTID
	.align		4
.L_19:
        /*005c*/ 	.byte	0x04, 0x10
        /*005e*/ 	.short	(.L_21 - .L_20)
.L_20:
        /*0060*/ 	.word	0x00000080
        /*0064*/ 	.word	0x00000001
        /*0068*/ 	.word	0x00000001


	//----- nvinfo : EIATTR_CBANK_PARAM_SIZE
	.align		4
.L_21:
        /*006c*/ 	.byte	0x03, 0x19
        /*006e*/ 	.short	0x001c


	//----- nvinfo : EIATTR_PARAM_CBANK
	.align		4
        /*0070*/ 	.byte	0x04, 0x0a
        /*0072*/ 	.short	(.L_23 - .L_22)
	.align		4
.L_22:
        /*0074*/ 	.word	index@(.nv.constant0.triton_poi_fused_add_convolution_0)
        /*0078*/ 	.short	0x0210
        /*007a*/ 	.short	0x001c


	//----- nvinfo : EIATTR_SW_WAR
	.align		4
.L_23:
        /*007c*/ 	.byte	0x04, 0x36
        /*007e*/ 	.short	(.L_25 - .L_24)
.L_24:
        /*0080*/ 	.word	0x00000008
.L_25:


//--------------------- .nv.callgraph             --------------------------
	.section	.nv.callgraph,"",@"SHT_CUDA_CALLGRAPH"
	.align	4
	.sectionentsize	8
	.align		4
        /*0000*/ 	.word	0x00000000
	.align		4
        /*0004*/ 	.word	0xffffffff
	.align		4
        /*0008*/ 	.word	0x00000000
	.align		4
        /*000c*/ 	.word	0xfffffffe
	.align		4
        /*0010*/ 	.word	0x00000000
	.align		4
        /*0014*/ 	.word	0xfffffffd
	.align		4
        /*0018*/ 	.word	0x00000000
	.align		4
        /*001c*/ 	.word	0xfffffffc


//--------------------- .text.triton_poi_fused_add_convolution_0 --------------------------
	.section	.text.triton_poi_fused_add_convolution_0,"ax",@progbits
	.align	128
        .global         triton_poi_fused_add_convolution_0
        .type           triton_poi_fused_add_convolution_0,@function
        .size           triton_poi_fused_add_convolution_0,(.L_x_1 - triton_poi_fused_add_convolution_0)
        .other          triton_poi_fused_add_convolution_0,@"STO_CUDA_ENTRY STV_DEFAULT"
triton_poi_fused_add_convolution_0:
.text.triton_poi_fused_add_convolution_0:
[----:B------:R-:W0:Y:S02]  /*0000*/  LDC R1, c[0x0][0x28] ;  /* 0x00000a00ff017b82 */ /* 0x000e240000000800 */
[----:B------:R-:W1:Y:S01]  /*0010*/  S2R R0, SR_TID.X ;  /* 0x0000000000007919 */ /* 0x000e620000002100 */
[----:B------:R-:W2:Y:S01]  /*0020*/  LDC.64 R6, c[0x0][0x220] ;  /* 0x00008800ff067b82 */ /* 0x000ea20000000a00 */
[----:B------:R-:W-:Y:S01]  /*0030*/  IMAD.MOV.U32 R13, RZ, RZ, RZ ;  /* 0x000000ffff0d7224 */ /* 0x000fe200078e00ff */
[----:B------:R-:W-:Y:S01]  /*0040*/  ULDC.64 UR4, c[0x0][0x208] ;  /* 0x0000820000047ab9 */ /* 0x000fe20000000a00 */
[----:B------:R-:W3:Y:S05]  /*0050*/  S2R R9, SR_CTAID.X ;  /* 0x0000000000097919 */ /* 0x000eea0000002500 */
[----:B------:R-:W4:Y:S08]  /*0060*/  LDC.64 R4, c[0x0][0x210] ;  /* 0x00008400ff047b82 */ /* 0x000f300000000a00 */
[----:B------:R-:W5:Y:S01]  /*0070*/  LDC.64 R2, c[0x0][0x218] ;  /* 0x00008600ff027b82 */ /* 0x000f620000000a00 */
[----:B-1----:R-:W-:Y:S01]  /*0080*/  IMAD.SHL.U32 R0, R0, 0x2, RZ ;  /* 0x0000000200007824 */ /* 0x002fe200078e00ff */
[----:B---3--:R-:W-:-:S04]  /*0090*/  SHF.R.S32.HI R8, RZ, 0x17, R9 ;  /* 0x00000017ff087819 */ /* 0x008fc80000011409 */
[----:B------:R-:W-:Y:S02]  /*00a0*/  LOP3.LUT R0, R0, 0xfe, RZ, 0xc0, !PT ;  /* 0x000000fe00007812 */ /* 0x000fe400078ec0ff */
[----:B------:R-:W-:-:S03]  /*00b0*/  SGXT R8, R8, 0x1 ;  /* 0x000000010808781a */ /* 0x000fc60000000200 */
[----:B------:R-:W-:-:S04]  /*00c0*/  IMAD R9, R9, 0x100, R0 ;  /* 0x0000010009097824 */ /* 0x000fc800078e0200 */
[C---:B----4-:R-:W-:Y:S01]  /*00d0*/  IMAD.WIDE R4, R9.reuse, 0x4, R4 ;  /* 0x0000000409047825 */ /* 0x050fe200078e0204 */
[----:B------:R-:W-:Y:S02]  /*00e0*/  LEA.HI R8, R8, R9, RZ, 0x4 ;  /* 0x0000000908087211 */ /* 0x000fe400078f20ff */
[C---:B------:R-:W-:Y:S01]  /*00f0*/  ISETP.GE.AND P0, PT, R9.reuse, 0x100, PT ;  /* 0x000001000900780c */ /* 0x040fe20003f06270 */
[----:B-----5:R-:W-:Y:S01]  /*0100*/  IMAD.WIDE R2, R9, 0x4, R2 ;  /* 0x0000000409027825 */ /* 0x020fe200078e0202 */
[----:B------:R-:W-:-:S04]  /*0110*/  SHF.R.S32.HI R8, RZ, 0x4, R8 ;  /* 0x00000004ff087819 */ /* 0x000fc80000011408 */
[----:B------:R-:W-:-:S04]  /*0120*/  LEA.HI R0, R8, R8, RZ, 0x2 ;  /* 0x0000000808007211 */ /* 0x000fc800078f10ff */
[----:B------:R-:W-:Y:S01]  /*0130*/  LOP3.LUT R11, R0, 0xfffffffc, RZ, 0xc0, !PT ;  /* 0xfffffffc000b7812 */ /* 0x000fe200078ec0ff */
[----:B------:R-:W-:-:S03]  /*0140*/  HFMA2.MMA R0, -RZ, RZ, 0, 0 ;  /* 0x00000000ff007435 */ /* 0x000fc600000001ff */
[----:B------:R-:W-:Y:S02]  /*0150*/  IADD3 R11, R8, -R11, RZ ;  /* 0x8000000b080b7210 */ /* 0x000fe40007ffe0ff */
[----:B------:R-:W-:-:S03]  /*0160*/  CS2R R8, SRZ ;  /* 0x0000000000087805 */ /* 0x000fc6000001ff00 */
[----:B--2---:R-:W-:Y:S01]  /*0170*/  IMAD.WIDE R6, R11, 0x4, R6 ;  /* 0x000000040b067825 */ /* 0x004fe200078e0206 */
[----:B------:R-:W-:Y:S02]  /*0180*/  CS2R R10, SRZ ;  /* 0x00000000000a7805 */ /* 0x000fe4000001ff00 */
[----:B------:R-:W2:Y:S04]  /*0190*/  @!P0 LDG.E.64 R8, desc[UR4][R2.64] ;  /* 0x0000000402088981 */ /* 0x000ea8000c1e1b00 */
[----:B------:R-:W3:Y:S04]  /*01a0*/  @!P0 LDG.E.EL R13, desc[UR4][R6.64] ;  /* 0x00000004060d8981 */ /* 0x000ee8000c2e1900 */
[----:B------:R-:W3:Y:S04]  /*01b0*/  @!P0 LDG.E.64 R10, desc[UR4][R4.64] ;  /* 0x00000004040a8981 */ /* 0x000ee8000c1e1b00 */
[----:B------:R-:W4:Y:S01]  /*01c0*/  @!P0 LDG.E.EL R0, desc[UR4][R6.64] ;  /* 0x0000000406008981 */ /* 0x000f22000c2e1900 */
[----:B---3--:R-:W-:Y:S01]  /*01d0*/  FADD R13, R13, R10 ;  /* 0x0000000a0d0d7221 */ /* 0x008fe20000000000 */
[----:B----4-:R-:W-:-:S03]  /*01e0*/  FADD R0, R0, R11 ;  /* 0x0000000b00007221 */ /* 0x010fc60000000000 */
[----:B--2---:R-:W-:Y:S01]  /*01f0*/  FADD R8, R13, R8 ;  /* 0x000000080d087221 */ /* 0x004fe20000000000 */
[----:B------:R-:W-:Y:S01]  /*0200*/  FADD R9, R0, R9 ;  /* 0x0000000900097221 */ /* 0x000fe20000000000 */
[----:B------:R-:W-:Y:S06]  /*0210*/  @P0 EXIT ;  /* 0x000000000000094d */ /* 0x000fec0003800000 */
[----:B------:R-:W-:Y:S01]  /*0220*/  STG.E.64 desc[UR4][R4.64], R8 ;  /* 0x0000000804007986 */ /* 0x000fe2000c101b04 */
[----:B------:R-:W-:Y:S05]  /*0230*/  EXIT ;  /* 0x000000000000794d */ /* 0x000fea0003800000 */
.L_x_0:
[----:B------:R-:W-:-:S00]  /*0240*/  BRA `(.L_x_0) ;  /* 0xfffffffc00fc7947 */ /* 0x000fc0000383ffff */
[----:B------:R-:W-:-:S00]  /*0250*/  NOP ;  /* 0x0000000000007918 */ /* 0x000fc00000000000 */
        /* <DEDUP_REMOVED lines=10> */
.L_x_1:


//--------------------- .nv.constant0.triton_poi_fused_add_convolution_0 --------------------------
	.section	.nv.constant0.triton_poi_fused_add_convolution_0,"a",@progbits
	.sectionflags	@""
	.align	4
.nv.constant0.triton_poi_fused_add_convolution_0:
	.zero		556
